//
// Generated by NVIDIA NVVM Compiler
//
// Compiler Build ID: CL-36424714
// Cuda compilation tools, release 13.0, V13.0.88
// Based on NVVM 20.0.0
//

.version 9.0
.target sm_100
.address_size 64

	// .globl	_Z16summation_kerneliPf
.extern .shared .align 16 .b8 sdata[];

.visible .entry _Z16summation_kerneliPf(
	.param .u32 _Z16summation_kerneliPf_param_0,
	.param .u64 .ptr .align 1 _Z16summation_kerneliPf_param_1
)
{
	.reg .pred 	%p<3>;
	.reg .b32 	%r<8>;
	.reg .b32 	%f<7>;
	.reg .b64 	%rd<5>;

	ld.param.u32 	%r2, [_Z16summation_kerneliPf_param_0];
	ld.param.u64 	%rd1, [_Z16summation_kerneliPf_param_1];
	mov.u32 	%r3, %ntid.x;
	mov.u32 	%r4, %ctaid.x;
	mov.u32 	%r5, %tid.x;
	mad.lo.s32 	%r1, %r3, %r4, %r5;
	setp.ge.s32 	%p1, %r1, %r2;
	@%p1 bra 	$L__BB0_2;
	cvta.to.global.u64 	%rd2, %rd1;
	and.b32  	%r6, %r1, 1;
	setp.eq.b32 	%p2, %r6, 1;
	selp.b32 	%r7, -1, 1, %p2;
	cvt.rn.f32.s32 	%f1, %r7;
	cvt.rn.f32.s32 	%f2, %r1;
	add.f32 	%f3, %f2, 0f3F800000;
	div.rn.f32 	%f4, %f1, %f3;
	mul.wide.s32 	%rd3, %r1, 4;
	add.s64 	%rd4, %rd2, %rd3;
	ld.global.f32 	%f5, [%rd4];
	add.f32 	%f6, %f4, %f5;
	st.global.f32 	[%rd4], %f6;
$L__BB0_2:
	ret;

}
	// .globl	_Z6reducefPfS_
.visible .entry _Z6reducefPfS_(
	.param .f32 _Z6reducefPfS__param_0,
	.param .u64 .ptr .align 1 _Z6reducefPfS__param_1,
	.param .u64 .ptr .align 1 _Z6reducefPfS__param_2
)
{
	.reg .pred 	%p<6>;
	.reg .b32 	%r<13>;
	.reg .b32 	%f<11>;
	.reg .b64 	%rd<9>;

	ld.param.f32 	%f4, [_Z6reducefPfS__param_0];
	ld.param.u64 	%rd1, [_Z6reducefPfS__param_1];
	ld.param.u64 	%rd2, [_Z6reducefPfS__param_2];
	mov.u32 	%r1, %tid.x;
	mov.u32 	%r2, %ctaid.x;
	mov.u32 	%r12, %ntid.x;
	mad.lo.s32 	%r4, %r2, %r12, %r1;
	cvt.rn.f32.u32 	%f5, %r4;
	setp.leu.f32 	%p1, %f4, %f5;
	mov.f32 	%f10, 0f00000000;
	@%p1 bra 	$L__BB1_2;
	cvta.to.global.u64 	%rd3, %rd1;
	mul.wide.u32 	%rd4, %r4, 4;
	add.s64 	%rd5, %rd3, %rd4;
	ld.global.f32 	%f10, [%rd5];
$L__BB1_2:
	shl.b32 	%r8, %r1, 2;
	mov.u32 	%r9, sdata;
	add.s32 	%r5, %r9, %r8;
	st.shared.f32 	[%r5], %f10;
	bar.sync 	0;
	setp.lt.u32 	%p2, %r12, 2;
	@%p2 bra 	$L__BB1_6;
$L__BB1_3:
	shr.u32 	%r7, %r12, 1;
	setp.ge.u32 	%p3, %r1, %r7;
	@%p3 bra 	$L__BB1_5;
	shl.b32 	%r10, %r7, 2;
	add.s32 	%r11, %r5, %r10;
	ld.shared.f32 	%f6, [%r11];
	ld.shared.f32 	%f7, [%r5];
	add.f32 	%f8, %f6, %f7;
	st.shared.f32 	[%r5], %f8;
$L__BB1_5:
	bar.sync 	0;
	setp.gt.u32 	%p4, %r12, 3;
	mov.u32 	%r12, %r7;
	@%p4 bra 	$L__BB1_3;
$L__BB1_6:
	setp.ne.s32 	%p5, %r1, 0;
	@%p5 bra 	$L__BB1_8;
	ld.shared.f32 	%f9, [sdata];
	cvta.to.global.u64 	%rd6, %rd2;
	mul.wide.u32 	%rd7, %r2, 4;
	add.s64 	%rd8, %rd6, %rd7;
	st.global.f32 	[%rd8], %f9;
$L__BB1_8:
	ret;

}


// ===== COMPILED SASS (sm_100) =====

	.target	sm_100

	.elftype	@"ET_EXEC"


//--------------------- .note.nv.tkinfo           --------------------------
	.section	.note.nv.tkinfo,"",@"SHT_NOTE"
	.sectionflags	@"SHF_NOTE_NV_TKINFO"
	.tkinfo
        /*0018*/ 	.word	0x00000002
        /*0030*/ 	.string	""
        /*0030*/ 	.string	"ptxas"
        /*0030*/ 	.string	"Cuda compilation tools, release 13.0, V13.0.88"
        /*0030*/ 	.string	"Build cuda_13.0.r13.0/compiler.36424714_0"
        /*0030*/ 	.string	"-arch sm_100 -m 64 "



//--------------------- .note.nv.cuinfo           --------------------------
	.section	.note.nv.cuinfo,"",@"SHT_NOTE"
	.sectionflags	@"SHF_NOTE_NV_CUINFO"
        /*0018*/ 	.short	0x0002
        /*001a*/ 	.short	0x0064
        /*001c*/ 	.short	0x0082
	.zero		2


//--------------------- .nv.info                  --------------------------
	.section	.nv.info,"",@"SHT_CUDA_INFO"
	.align	4


	//----- nvinfo : EIATTR_REGCOUNT
	.align		4
        /*0000*/ 	.byte	0x04, 0x2f
        /*0002*/ 	.short	(.L_1 - .L_0)
	.align		4
.L_0:
        /*0004*/ 	.word	index@(_Z16summation_kerneliPf)
        /*0008*/ 	.word	0x00000010


	//----- nvinfo : EIATTR_FRAME_SIZE
	.align		4
.L_1:
        /*000c*/ 	.byte	0x04, 0x11
        /*000e*/ 	.short	(.L_3 - .L_2)
	.align		4
.L_2:
        /*0010*/ 	.word	index@($__internal_0_$__cuda_sm3x_div_rn_noftz_f32_slowpath)
        /*0014*/ 	.word	0x00000000


	//----- nvinfo : EIATTR_FRAME_SIZE
	.align		4
.L_3:
        /*0018*/ 	.byte	0x04, 0x11
        /*001a*/ 	.short	(.L_5 - .L_4)
	.align		4
.L_4:
        /*001c*/ 	.word	index@(_Z16summation_kerneliPf)
        /*0020*/ 	.word	0x00000000


	//----- nvinfo : EIATTR_REGCOUNT
	.align		4
.L_5:
        /*0024*/ 	.byte	0x04, 0x2f
        /*0026*/ 	.short	(.L_7 - .L_6)
	.align		4
.L_6:
        /*0028*/ 	.word	index@(_Z6reducefPfS_)
        /*002c*/ 	.word	0x0000000b


	//----- nvinfo : EIATTR_FRAME_SIZE
	.align		4
.L_7:
        /*0030*/ 	.byte	0x04, 0x11
        /*0032*/ 	.short	(.L_9 - .L_8)
	.align		4
.L_8:
        /*0034*/ 	.word	index@(_Z6reducefPfS_)
        /*0038*/ 	.word	0x00000000


	//----- nvinfo : EIATTR_MIN_STACK_SIZE
	.align		4
.L_9:
        /*003c*/ 	.byte	0x04, 0x12
        /*003e*/ 	.short	(.L_11 - .L_10)
	.align		4
.L_10:
        /*0040*/ 	.word	index@(_Z6reducefPfS_)
        /*0044*/ 	.word	0x00000000


	//----- nvinfo : EIATTR_MIN_STACK_SIZE
	.align		4
.L_11:
        /*0048*/ 	.byte	0x04, 0x12
        /*004a*/ 	.short	(.L_13 - .L_12)
	.align		4
.L_12:
        /*004c*/ 	.word	index@(_Z16summation_kerneliPf)
        /*0050*/ 	.word	0x00000000
.L_13:


//--------------------- .nv.compat                --------------------------
	.section	.nv.compat,"",@"SHT_CUDA_COMPAT_INFO"
	.align	4
        /*0000*/ 	.byte	0x02, 0x09, 0x00, 0x00, 0x02, 0x02, 0x01, 0x00, 0x02, 0x05, 0x05, 0x00, 0x03, 0x07, 0x01, 0x01
        /*0010*/ 	.byte	0x02, 0x03, 0x00, 0x00, 0x02, 0x06, 0x01, 0x00, 0x04, 0x0b, 0x08, 0x00, 0x01, 0x00, 0x00, 0x00
        /*0020*/ 	.byte	0x00, 0x00, 0x00, 0x00


//--------------------- .nv.info._Z6reducefPfS_   --------------------------
	.section	.nv.info._Z6reducefPfS_,"",@"SHT_CUDA_INFO"
	.sectionflags	@""
	.align	4


	//----- nvinfo : EIATTR_CUDA_API_VERSION
	.align		4
        /*0000*/ 	.byte	0x04, 0x37
        /*0002*/ 	.short	(.L_15 - .L_14)
.L_14:
        /*0004*/ 	.word	0x00000082


	//----- nvinfo : EIATTR_KPARAM_INFO
	.align		4
.L_15:
        /*0008*/ 	.byte	0x04, 0x17
        /*000a*/ 	.short	(.L_17 - .L_16)
.L_16:
        /*000c*/ 	.word	0x00000000
        /*0010*/ 	.short	0x0002
        /*0012*/ 	.short	0x0010
        /*0014*/ 	.byte	0x00, 0xf5, 0x21, 0x00


	//----- nvinfo : EIATTR_KPARAM_INFO
	.align		4
.L_17:
        /*0018*/ 	.byte	0x04, 0x17
        /*001a*/ 	.short	(.L_19 - .L_18)
.L_18:
        /*001c*/ 	.word	0x00000000
        /*0020*/ 	.short	0x0001
        /*0022*/ 	.short	0x0008
        /*0024*/ 	.byte	0x00, 0xf5, 0x21, 0x00


	//----- nvinfo : EIATTR_KPARAM_INFO
	.align		4
.L_19:
        /*0028*/ 	.byte	0x04, 0x17
        /*002a*/ 	.short	(.L_21 - .L_20)
.L_20:
        /*002c*/ 	.word	0x00000000
        /*0030*/ 	.short	0x0000
        /*0032*/ 	.short	0x0000
        /*0034*/ 	.byte	0x00, 0xf0, 0x11, 0x00


	//----- nvinfo : EIATTR_SPARSE_MMA_MASK
	.align		4
.L_21:
        /*0038*/ 	.byte	0x03, 0x50
        /*003a*/ 	.short	0x0000


	//----- nvinfo : EIATTR_MAXREG_COUNT
	.align		4
        /*003c*/ 	.byte	0x03, 0x1b
        /*003e*/ 	.short	0x00ff


	//----- nvinfo : EIATTR_NUM_BARRIERS
	.align		4
        /*0040*/ 	.byte	0x02, 0x4c
        /*0042*/ 	.byte	0x01
	.zero		1


	//----- nvinfo : EIATTR_MERCURY_ISA_VERSION
	.align		4
        /*0044*/ 	.byte	0x03, 0x5f
        /*0046*/ 	.short	0x0101


	//----- nvinfo : EIATTR_VRC_CTA_INIT_COUNT
	.align		4
        /*0048*/ 	.byte	0x02, 0x4a
	.zero		1
	.zero		1


	//----- nvinfo : EIATTR_EXIT_INSTR_OFFSETS
	.align		4
        /*004c*/ 	.byte	0x04, 0x1c
        /*004e*/ 	.short	(.L_23 - .L_22)


	//   ....[0]....
.L_22:
        /*0050*/ 	.word	0x00000220


	//   ....[1]....
        /*0054*/ 	.word	0x000002a0


	//----- nvinfo : EIATTR_CBANK_PARAM_SIZE
	.align		4
.L_23:
        /*0058*/ 	.byte	0x03, 0x19
        /*005a*/ 	.short	0x0018


	//----- nvinfo : EIATTR_PARAM_CBANK
	.align		4
        /*005c*/ 	.byte	0x04, 0x0a
        /*005e*/ 	.short	(.L_25 - .L_24)
	.align		4
.L_24:
        /*0060*/ 	.word	index@(.nv.constant0._Z6reducefPfS_)
        /*0064*/ 	.short	0x0380
        /*0066*/ 	.short	0x0018


	//----- nvinfo : EIATTR_SW_WAR
	.align		4
.L_25:
        /*0068*/ 	.byte	0x04, 0x36
        /*006a*/ 	.short	(.L_27 - .L_26)
.L_26:
        /*006c*/ 	.word	0x00000008
.L_27:


//--------------------- .nv.info._Z16summation_kerneliPf --------------------------
	.section	.nv.info._Z16summation_kerneliPf,"",@"SHT_CUDA_INFO"
	.sectionflags	@""
	.align	4


	//----- nvinfo : EIATTR_CUDA_API_VERSION
	.align		4
        /*0000*/ 	.byte	0x04, 0x37
        /*0002*/ 	.short	(.L_29 - .L_28)
.L_28:
        /*0004*/ 	.word	0x00000082


	//----- nvinfo : EIATTR_KPARAM_INFO
	.align		4
.L_29:
        /*0008*/ 	.byte	0x04, 0x17
        /*000a*/ 	.short	(.L_31 - .L_30)
.L_30:
        /*000c*/ 	.word	0x00000000
        /*0010*/ 	.short	0x0001
        /*0012*/ 	.short	0x0008
        /*0014*/ 	.byte	0x00, 0xf5, 0x21, 0x00


	//----- nvinfo : EIATTR_KPARAM_INFO
	.align		4
.L_31:
        /*0018*/ 	.byte	0x04, 0x17
        /*001a*/ 	.short	(.L_33 - .L_32)
.L_32:
        /*001c*/ 	.word	0x00000000
        /*0020*/ 	.short	0x0000
        /*0022*/ 	.short	0x0000
        /*0024*/ 	.byte	0x00, 0xf0, 0x11, 0x00


	//----- nvinfo : EIATTR_SPARSE_MMA_MASK
	.align		4
.L_33:
        /*0028*/ 	.byte	0x03, 0x50
        /*002a*/ 	.short	0x0000


	//----- nvinfo : EIATTR_MAXREG_COUNT
	.align		4
        /*002c*/ 	.byte	0x03, 0x1b
        /*002e*/ 	.short	0x00ff


	//----- nvinfo : EIATTR_MERCURY_ISA_VERSION
	.align		4
        /*0030*/ 	.byte	0x03, 0x5f
        /*0032*/ 	.short	0x0101


	//----- nvinfo : EIATTR_VRC_CTA_INIT_COUNT
	.align		4
        /*0034*/ 	.byte	0x02, 0x4a
	.zero		1
	.zero		1


	//----- nvinfo : EIATTR_EXIT_INSTR_OFFSETS
	.align		4
        /*0038*/ 	.byte	0x04, 0x1c
        /*003a*/ 	.short	(.L_35 - .L_34)


	//   ....[0]....
.L_34:
        /*003c*/ 	.word	0x00000070


	//   ....[1]....
        /*0040*/ 	.word	0x00000220


	//----- nvinfo : EIATTR_CRS_STACK_SIZE
	.align		4
.L_35:
        /*0044*/ 	.byte	0x04, 0x1e
        /*0046*/ 	.short	(.L_37 - .L_36)
.L_36:
        /*0048*/ 	.word	0x00000000


	//----- nvinfo : EIATTR_CBANK_PARAM_SIZE
	.align		4
.L_37:
        /*004c*/ 	.byte	0x03, 0x19
        /*004e*/ 	.short	0x0010


	//----- nvinfo : EIATTR_PARAM_CBANK
	.align		4
        /*0050*/ 	.byte	0x04, 0x0a
        /*0052*/ 	.short	(.L_39 - .L_38)
	.align		4
.L_38:
        /*0054*/ 	.word	index@(.nv.constant0._Z16summation_kerneliPf)
        /*0058*/ 	.short	0x0380
        /*005a*/ 	.short	0x0010


	//----- nvinfo : EIATTR_SW_WAR
	.align		4
.L_39:
        /*005c*/ 	.byte	0x04, 0x36
        /*005e*/ 	.short	(.L_41 - .L_40)
.L_40:
        /*0060*/ 	.word	0x00000008
.L_41:


//--------------------- .nv.callgraph             --------------------------
	.section	.nv.callgraph,"",@"SHT_CUDA_CALLGRAPH"
	.align	4
	.sectionentsize	8
	.align		4
        /*0000*/ 	.word	0x00000000
	.align		4
        /*0004*/ 	.word	0xffffffff
	.align		4
        /*0008*/ 	.word	0x00000000
	.align		4
        /*000c*/ 	.word	0xfffffffe
	.align		4
        /*0010*/ 	.word	0x00000000
	.align		4
        /*0014*/ 	.word	0xfffffffd
	.align		4
        /*0018*/ 	.word	0x00000000
	.align		4
        /*001c*/ 	.word	0xfffffffc


//--------------------- .text._Z6reducefPfS_      --------------------------
	.section	.text._Z6reducefPfS_,"ax",@progbits
	.align	128
        .global         _Z6reducefPfS_
        .type           _Z6reducefPfS_,@function
        .size           _Z6reducefPfS_,(.L_x_18 - _Z6reducefPfS_)
        .other          _Z6reducefPfS_,@"STO_CUDA_ENTRY STV_DEFAULT"
_Z6reducefPfS_:
.text._Z6reducefPfS_:
[----:B------:R-:W-:Y:S01]  /*0000*/  LDC R1, c[0x0][0x37c] ;  /* 0x0000df00ff017b82 */ /* 0x000fe20000000800 */
[----:B------:R-:W0:Y:S01]  /*0010*/  S2R R6, SR_TID.X ;  /* 0x0000000000067919 */ /* 0x000e220000002100 */
[----:B------:R-:W0:Y:S01]  /*0020*/  LDCU UR8, c[0x0][0x360] ;  /* 0x00006c00ff0877ac */ /* 0x000e220008000800 */
[----:B------:R-:W-:Y:S01]  /*0030*/  IMAD.MOV.U32 R4, RZ, RZ, RZ ;  /* 0x000000ffff047224 */ /* 0x000fe200078e00ff */
[----:B------:R-:W0:Y:S01]  /*0040*/  S2R R7, SR_CTAID.X ;  /* 0x0000000000077919 */ /* 0x000e220000002500 */
[----:B------:R-:W1:Y:S01]  /*0050*/  LDCU UR4, c[0x0][0x380] ;  /* 0x00007000ff0477ac */ /* 0x000e620008000800 */
[----:B------:R-:W2:Y:S01]  /*0060*/  LDCU.64 UR6, c[0x0][0x358] ;  /* 0x00006b00ff0677ac */ /* 0x000ea20008000a00 */
[----:B0-----:R-:W-:-:S05]  /*0070*/  IMAD R5, R7, UR8, R6 ;  /* 0x0000000807057c24 */ /* 0x001fca000f8e0206 */
[----:B------:R-:W-:-:S04]  /*0080*/  I2FP.F32.U32 R0, R5 ;  /* 0x0000000500007245 */ /* 0x000fc80000201000 */
[----:B-1----:R-:W-:-:S13]  /*0090*/  FSETP.GEU.AND P0, PT, R0, UR4, PT ;  /* 0x0000000400007c0b */ /* 0x002fda000bf0e000 */
[----:B------:R-:W0:Y:S02]  /*00a0*/  @!P0 LDC.64 R2, c[0x0][0x388] ;  /* 0x0000e200ff028b82 */ /* 0x000e240000000a00 */
[----:B0-----:R-:W-:-:S05]  /*00b0*/  @!P0 IMAD.WIDE.U32 R2, R5, 0x4, R2 ;  /* 0x0000000405028825 */ /* 0x001fca00078e0002 */
[----:B--2---:R-:W2:Y:S01]  /*00c0*/  @!P0 LDG.E R4, desc[UR6][R2.64] ;  /* 0x0000000602048981 */ /* 0x004ea2000c1e1900 */
[----:B------:R-:W0:Y:S01]  /*00d0*/  S2UR UR5, SR_CgaCtaId ;  /* 0x00000000000579c3 */ /* 0x000e220000008800 */
[----:B------:R-:W-:Y:S01]  /*00e0*/  IMAD.U32 R0, RZ, RZ, UR8 ;  /* 0x00000008ff007e24 */ /* 0x000fe2000f8e00ff */
[----:B------:R-:W-:Y:S01]  /*00f0*/  UMOV UR4, 0x400 ;  /* 0x0000040000047882 */ /* 0x000fe20000000000 */
[----:B------:R-:W-:-:S03]  /*0100*/  ISETP.NE.AND P0, PT, R6, RZ, PT ;  /* 0x000000ff0600720c */ /* 0x000fc60003f05270 */
[----:B------:R-:W-:Y:S01]  /*0110*/  ISETP.GE.U32.AND P1, PT, R0, 0x2, PT ;  /* 0x000000020000780c */ /* 0x000fe20003f26070 */
[----:B0-----:R-:W-:-:S06]  /*0120*/  ULEA UR4, UR5, UR4, 0x18 ;  /* 0x0000000405047291 */ /* 0x001fcc000f8ec0ff */
[----:B------:R-:W-:-:S05]  /*0130*/  LEA R5, R6, UR4, 0x2 ;  /* 0x0000000406057c11 */ /* 0x000fca000f8e10ff */
[----:B--2---:R0:W-:Y:S01]  /*0140*/  STS [R5], R4 ;  /* 0x0000000405007388 */ /* 0x0041e20000000800 */
[----:B------:R-:W-:Y:S06]  /*0150*/  BAR.SYNC.DEFER_BLOCKING 0x0 ;  /* 0x0000000000007b1d */ /* 0x000fec0000010000 */
[----:B------:R-:W-:Y:S05]  /*0160*/  @!P1 BRA `(.L_x_0) ;  /* 0x00000000002c9947 */ /* 0x000fea0003800000 */
.L_x_1:
[----:B------:R-:W-:-:S04]  /*0170*/  SHF.R.U32.HI R8, RZ, 0x1, R0 ;  /* 0x00000001ff087819 */ /* 0x000fc80000011600 */
[----:B------:R-:W-:-:S13]  /*0180*/  ISETP.GE.U32.AND P1, PT, R6, R8, PT ;  /* 0x000000080600720c */ /* 0x000fda0003f26070 */
[----:B------:R-:W-:Y:S01]  /*0190*/  @!P1 IMAD R2, R8, 0x4, R5 ;  /* 0x0000000408029824 */ /* 0x000fe200078e0205 */
[----:B------:R-:W-:Y:S05]  /*01a0*/  @!P1 LDS R3, [R5] ;  /* 0x0000000005039984 */ /* 0x000fea0000000800 */
[----:B------:R-:W0:Y:S02]  /*01b0*/  @!P1 LDS R2, [R2] ;  /* 0x0000000002029984 */ /* 0x000e240000000800 */
[----:B0-----:R-:W-:-:S05]  /*01c0*/  @!P1 FADD R4, R2, R3 ;  /* 0x0000000302049221 */ /* 0x001fca0000000000 */
[----:B------:R1:W-:Y:S01]  /*01d0*/  @!P1 STS [R5], R4 ;  /* 0x0000000405009388 */ /* 0x0003e20000000800 */
[----:B------:R-:W-:Y:S01]  /*01e0*/  BAR.SYNC.DEFER_BLOCKING 0x0 ;  /* 0x0000000000007b1d */ /* 0x000fe20000010000 */
[----:B------:R-:W-:Y:S01]  /*01f0*/  ISETP.GT.U32.AND P1, PT, R0, 0x3, PT ;  /* 0x000000030000780c */ /* 0x000fe20003f24070 */
[----:B------:R-:W-:-:S12]  /*0200*/  IMAD.MOV.U32 R0, RZ, RZ, R8 ;  /* 0x000000ffff007224 */ /* 0x000fd800078e0008 */
[----:B-1----:R-:W-:Y:S05]  /*0210*/  @P1 BRA `(.L_x_1) ;  /* 0xfffffffc00d41947 */ /* 0x002fea000383ffff */
.L_x_0:
[----:B------:R-:W-:Y:S05]  /*0220*/  @P0 EXIT ;  /* 0x000000000000094d */ /* 0x000fea0003800000 */
[----:B------:R-:W1:Y:S01]  /*0230*/  S2UR UR5, SR_CgaCtaId ;  /* 0x00000000000579c3 */ /* 0x000e620000008800 */
[----:B------:R-:W-:-:S07]  /*0240*/  UMOV UR4, 0x400 ;  /* 0x0000040000047882 */ /* 0x000fce0000000000 */
[----:B------:R-:W2:Y:S01]  /*0250*/  LDC.64 R2, c[0x0][0x390] ;  /* 0x0000e400ff027b82 */ /* 0x000ea20000000a00 */
[----:B-1----:R-:W-:Y:S01]  /*0260*/  ULEA UR4, UR5, UR4, 0x18 ;  /* 0x0000000405047291 */ /* 0x002fe2000f8ec0ff */
[----:B--2---:R-:W-:-:S08]  /*0270*/  IMAD.WIDE.U32 R2, R7, 0x4, R2 ;  /* 0x0000000407027825 */ /* 0x004fd000078e0002 */
[----:B0-----:R-:W0:Y:S04]  /*0280*/  LDS R5, [UR4] ;  /* 0x00000004ff057984 */ /* 0x001e280008000800 */
[----:B0-----:R-:W-:Y:S01]  /*0290*/  STG.E desc[UR6][R2.64], R5 ;  /* 0x0000000502007986 */ /* 0x001fe2000c101906 */
[----:B------:R-:W-:Y:S05]  /*02a0*/  EXIT ;  /* 0x000000000000794d */ /* 0x000fea0003800000 */
.L_x_2:
[----:B------:R-:W-:-:S00]  /*02b0*/  BRA `(.L_x_2) ;  /* 0xfffffffc00fc7947 */ /* 0x000fc0000383ffff */
[----:B------:R-:W-:-:S00]  /*02c0*/  NOP ;  /* 0x0000000000007918 */ /* 0x000fc00000000000 */
        /* <DEDUP_REMOVED lines=11> */
.L_x_18:


//--------------------- .text._Z16summation_kerneliPf --------------------------
	.section	.text._Z16summation_kerneliPf,"ax",@progbits
	.align	128
        .global         _Z16summation_kerneliPf
        .type           _Z16summation_kerneliPf,@function
        .size           _Z16summation_kerneliPf,(.L_x_17 - _Z16summation_kerneliPf)
        .other          _Z16summation_kerneliPf,@"STO_CUDA_ENTRY STV_DEFAULT"
_Z16summation_kerneliPf:
.text._Z16summation_kerneliPf:
[----:B------:R-:W-:Y:S01]  /*0000*/  LDC R1, c[0x0][0x37c] ;  /* 0x0000df00ff017b82 */ /* 0x000fe20000000800 */
[----:B------:R-:W0:Y:S01]  /*0010*/  S2R R2, SR_CTAID.X ;  /* 0x0000000000027919 */ /* 0x000e220000002500 */
[----:B------:R-:W0:Y:S01]  /*0020*/  LDCU UR4, c[0x0][0x360] ;  /* 0x00006c00ff0477ac */ /* 0x000e220008000800 */
[----:B------:R-:W0:Y:S01]  /*0030*/  S2R R3, SR_TID.X ;  /* 0x0000000000037919 */ /* 0x000e220000002100 */
[----:B------:R-:W1:Y:S01]  /*0040*/  LDCU UR5, c[0x0][0x380] ;  /* 0x00007000ff0577ac */ /* 0x000e620008000800 */
[----:B0-----:R-:W-:-:S05]  /*0050*/  IMAD R2, R2, UR4, R3 ;  /* 0x0000000402027c24 */ /* 0x001fca000f8e0203 */
[----:B-1----:R-:W-:-:S13]  /*0060*/  ISETP.GE.AND P0, PT, R2, UR5, PT ;  /* 0x0000000502007c0c */ /* 0x002fda000bf06270 */
[----:B------:R-:W-:Y:S05]  /*0070*/  @P0 EXIT ;  /* 0x000000000000094d */ /* 0x000fea0003800000 */
[----:B------:R-:W-:Y:S01]  /*0080*/  I2FP.F32.S32 R0, R2 ;  /* 0x0000000200007245 */ /* 0x000fe20000201400 */
[----:B------:R-:W-:Y:S01]  /*0090*/  IMAD.MOV.U32 R5, RZ, RZ, -0x1 ;  /* 0xffffffffff057424 */ /* 0x000fe200078e00ff */
[----:B------:R-:W0:Y:S01]  /*00a0*/  LDCU.64 UR4, c[0x0][0x358] ;  /* 0x00006b00ff0477ac */ /* 0x000e220008000a00 */
[----:B------:R-:W-:Y:S02]  /*00b0*/  BSSY.RECONVERGENT B0, `(.L_x_3) ;  /* 0x0000011000007945 */ /* 0x000fe40003800200 */
[----:B------:R-:W-:Y:S01]  /*00c0*/  FADD R3, R0, 1 ;  /* 0x3f80000000037421 */ /* 0x000fe20000000000 */
[----:B------:R-:W-:-:S03]  /*00d0*/  LOP3.LUT R0, R2, 0x1, RZ, 0xc0, !PT ;  /* 0x0000000102007812 */ /* 0x000fc600078ec0ff */
[----:B------:R-:W1:Y:S01]  /*00e0*/  MUFU.RCP R4, R3 ;  /* 0x0000000300047308 */ /* 0x000e620000001000 */
[----:B------:R-:W-:-:S04]  /*00f0*/  ISETP.NE.U32.AND P0, PT, R0, 0x1, PT ;  /* 0x000000010000780c */ /* 0x000fc80003f05070 */
[----:B------:R-:W-:-:S04]  /*0100*/  SEL R0, R5, 0x1, !P0 ;  /* 0x0000000105007807 */ /* 0x000fc80004000000 */
[----:B------:R-:W-:-:S04]  /*0110*/  I2FP.F32.S32 R0, R0 ;  /* 0x0000000000007245 */ /* 0x000fc80000201400 */
[----:B------:R-:W2:Y:S01]  /*0120*/  FCHK P0, R0, R3 ;  /* 0x0000000300007302 */ /* 0x000ea20000000000 */
[----:B-1----:R-:W-:-:S04]  /*0130*/  FFMA R5, -R3, R4, 1 ;  /* 0x3f80000003057423 */ /* 0x002fc80000000104 */
[----:B------:R-:W-:-:S04]  /*0140*/  FFMA R5, R4, R5, R4 ;  /* 0x0000000504057223 */ /* 0x000fc80000000004 */
[----:B------:R-:W-:-:S04]  /*0150*/  FFMA R4, R0, R5, RZ ;  /* 0x0000000500047223 */ /* 0x000fc800000000ff */
[----:B------:R-:W-:-:S04]  /*0160*/  FFMA R6, -R3, R4, R0 ;  /* 0x0000000403067223 */ /* 0x000fc80000000100 */
[----:B------:R-:W-:Y:S01]  /*0170*/  FFMA R6, R5, R6, R4 ;  /* 0x0000000605067223 */ /* 0x000fe20000000004 */
[----:B0-2---:R-:W-:Y:S06]  /*0180*/  @!P0 BRA `(.L_x_4) ;  /* 0x00000000000c8947 */ /* 0x005fec0003800000 */
[----:B------:R-:W-:-:S07]  /*0190*/  MOV R4, 0x1b0 ;  /* 0x000001b000047802 */ /* 0x000fce0000000f00 */
[----:B------:R-:W-:Y:S05]  /*01a0*/  CALL.REL.NOINC `($__internal_0_$__cuda_sm3x_div_rn_noftz_f32_slowpath) ;  /* 0x0000000000207944 */ /* 0x000fea0003c00000 */
[----:B------:R-:W-:-:S07]  /*01b0*/  IMAD.MOV.U32 R6, RZ, RZ, R0 ;  /* 0x000000ffff067224 */ /* 0x000fce00078e0000 */
.L_x_4:
[----:B------:R-:W-:Y:S05]  /*01c0*/  BSYNC.RECONVERGENT B0 ;  /* 0x0000000000007941 */ /* 0x000fea0003800200 */
.L_x_3:
[----:B------:R-:W0:Y:S02]  /*01d0*/  LDC.64 R4, c[0x0][0x388] ;  /* 0x0000e200ff047b82 */ /* 0x000e240000000a00 */
[----:B0-----:R-:W-:-:S05]  /*01e0*/  IMAD.WIDE R2, R2, 0x4, R4 ;  /* 0x0000000402027825 */ /* 0x001fca00078e0204 */
[----:B------:R-:W2:Y:S02]  /*01f0*/  LDG.E R5, desc[UR4][R2.64] ;  /* 0x0000000402057981 */ /* 0x000ea4000c1e1900 */
[----:B--2---:R-:W-:-:S05]  /*0200*/  FADD R5, R5, R6 ;  /* 0x0000000605057221 */ /* 0x004fca0000000000 */
[----:B------:R-:W-:Y:S01]  /*0210*/  STG.E desc[UR4][R2.64], R5 ;  /* 0x0000000502007986 */ /* 0x000fe2000c101904 */
[----:B------:R-:W-:Y:S05]  /*0220*/  EXIT ;  /* 0x000000000000794d */ /* 0x000fea0003800000 */
        .weak           $__internal_0_$__cuda_sm3x_div_rn_noftz_f32_slowpath
        .type           $__internal_0_$__cuda_sm3x_div_rn_noftz_f32_slowpath,@function
        .size           $__internal_0_$__cuda_sm3x_div_rn_noftz_f32_slowpath,(.L_x_17 - $__internal_0_$__cuda_sm3x_div_rn_noftz_f32_slowpath)
$__internal_0_$__cuda_sm3x_div_rn_noftz_f32_slowpath:
[--C-:B------:R-:W-:Y:S01]  /*0230*/  SHF.R.U32.HI R6, RZ, 0x17, R3.reuse ;  /* 0x00000017ff067819 */ /* 0x100fe20000011603 */
[----:B------:R-:W-:Y:S01]  /*0240*/  BSSY.RECONVERGENT B1, `(.L_x_5) ;  /* 0x0000064000017945 */ /* 0x000fe20003800200 */
[--C-:B------:R-:W-:Y:S01]  /*0250*/  SHF.R.U32.HI R5, RZ, 0x17, R0.reuse ;  /* 0x00000017ff057819 */ /* 0x100fe20000011600 */
[----:B------:R-:W-:Y:S01]  /*0260*/  IMAD.MOV.U32 R7, RZ, RZ, R0 ;  /* 0x000000ffff077224 */ /* 0x000fe200078e0000 */
[----:B------:R-:W-:Y:S01]  /*0270*/  LOP3.LUT R6, R6, 0xff, RZ, 0xc0, !PT ;  /* 0x000000ff06067812 */ /* 0x000fe200078ec0ff */
[----:B------:R-:W-:Y:S01]  /*0280*/  IMAD.MOV.U32 R8, RZ, RZ, R3 ;  /* 0x000000ffff087224 */ /* 0x000fe200078e0003 */
[----:B------:R-:W-:-:S03]  /*0290*/  LOP3.LUT R5, R5, 0xff, RZ, 0xc0, !PT ;  /* 0x000000ff05057812 */ /* 0x000fc600078ec0ff */
[----:B------:R-:W-:Y:S02]  /*02a0*/  VIADD R11, R6, 0xffffffff ;  /* 0xffffffff060b7836 */ /* 0x000fe40000000000 */
[----:B------:R-:W-:-:S03]  /*02b0*/  VIADD R10, R5, 0xffffffff ;  /* 0xffffffff050a7836 */ /* 0x000fc60000000000 */
[----:B------:R-:W-:-:S04]  /*02c0*/  ISETP.GT.U32.AND P0, PT, R11, 0xfd, PT ;  /* 0x000000fd0b00780c */ /* 0x000fc80003f04070 */
[----:B------:R-:W-:-:S13]  /*02d0*/  ISETP.GT.U32.OR P0, PT, R10, 0xfd, P0 ;  /* 0x000000fd0a00780c */ /* 0x000fda0000704470 */
[----:B------:R-:W-:Y:S01]  /*02e0*/  @!P0 IMAD.MOV.U32 R9, RZ, RZ, RZ ;  /* 0x000000ffff098224 */ /* 0x000fe200078e00ff */
[----:B------:R-:W-:Y:S06]  /*02f0*/  @!P0 BRA `(.L_x_6) ;  /* 0x00000000005c8947 */ /* 0x000fec0003800000 */
[----:B------:R-:W-:Y:S02]  /*0300*/  FSETP.GTU.FTZ.AND P0, PT, |R0|, +INF , PT ;  /* 0x7f8000000000780b */ /* 0x000fe40003f1c200 */
[----:B------:R-:W-:-:S04]  /*0310*/  FSETP.GTU.FTZ.AND P1, PT, |R3|, +INF , PT ;  /* 0x7f8000000300780b */ /* 0x000fc80003f3c200 */
[----:B------:R-:W-:-:S13]  /*0320*/  PLOP3.LUT P0, PT, P0, P1, PT, 0xf8, 0x8f ;  /* 0x00000000008f781c */ /* 0x000fda0000703f70 */
[----:B------:R-:W-:Y:S05]  /*0330*/  @P0 BRA `(.L_x_7) ;  /* 0x00000004004c0947 */ /* 0x000fea0003800000 */
[----:B------:R-:W-:-:S13]  /*0340*/  LOP3.LUT P0, RZ, R8, 0x7fffffff, R7, 0xc8, !PT ;  /* 0x7fffffff08ff7812 */ /* 0x000fda000780c807 */
[----:B------:R-:W-:Y:S05]  /*0350*/  @!P0 BRA `(.L_x_8) ;  /* 0x00000004003c8947 */ /* 0x000fea0003800000 */
[C---:B------:R-:W-:Y:S02]  /*0360*/  FSETP.NEU.FTZ.AND P2, PT, |R0|.reuse, +INF , PT ;  /* 0x7f8000000000780b */ /* 0x040fe40003f5d200 */
[----:B------:R-:W-:Y:S02]  /*0370*/  FSETP.NEU.FTZ.AND P1, PT, |R3|, +INF , PT ;  /* 0x7f8000000300780b */ /* 0x000fe40003f3d200 */
[----:B------:R-:W-:-:S11]  /*0380*/  FSETP.NEU.FTZ.AND P0, PT, |R0|, +INF , PT ;  /* 0x7f8000000000780b */ /* 0x000fd60003f1d200 */
[----:B------:R-:W-:Y:S05]  /*0390*/  @!P1 BRA !P2, `(.L_x_8) ;  /* 0x00000004002c9947 */ /* 0x000fea0005000000 */
[----:B------:R-:W-:-:S04]  /*03a0*/  LOP3.LUT P2, RZ, R7, 0x7fffffff, RZ, 0xc0, !PT ;  /* 0x7fffffff07ff7812 */ /* 0x000fc8000784c0ff */
[----:B------:R-:W-:-:S13]  /*03b0*/  PLOP3.LUT P1, PT, P1, P2, PT, 0x2f, 0xf2 ;  /* 0x0000000000f2781c */ /* 0x000fda0000f24577 */
[----:B------:R-:W-:Y:S05]  /*03c0*/  @P1 BRA `(.L_x_9) ;  /* 0x0000000400181947 */ /* 0x000fea0003800000 */
[----:B------:R-:W-:-:S04]  /*03d0*/  LOP3.LUT P1, RZ, R8, 0x7fffffff, RZ, 0xc0, !PT ;  /* 0x7fffffff08ff7812 */ /* 0x000fc8000782c0ff */
[----:B------:R-:W-:-:S13]  /*03e0*/  PLOP3.LUT P0, PT, P0, P1, PT, 0x2f, 0xf2 ;  /* 0x0000000000f2781c */ /* 0x000fda0000702577 */
[----:B------:R-:W-:Y:S05]  /*03f0*/  @P0 BRA `(.L_x_10) ;  /* 0x0000000400000947 */ /* 0x000fea0003800000 */
[----:B------:R-:W-:Y:S02]  /*0400*/  ISETP.GE.AND P0, PT, R10, RZ, PT ;  /* 0x000000ff0a00720c */ /* 0x000fe40003f06270 */
[----:B------:R-:W-:-:S11]  /*0410*/  ISETP.GE.AND P1, PT, R11, RZ, PT ;  /* 0x000000ff0b00720c */ /* 0x000fd60003f26270 */
[----:B------:R-:W-:Y:S02]  /*0420*/  @P0 IMAD.MOV.U32 R9, RZ, RZ, RZ ;  /* 0x000000ffff090224 */ /* 0x000fe400078e00ff */
[----:B------:R-:W-:Y:S01]  /*0430*/  @!P0 FFMA R7, R0, 1.84467440737095516160e+19, RZ ;  /* 0x5f80000000078823 */ /* 0x000fe200000000ff */
[----:B------:R-:W-:Y:S02]  /*0440*/  @!P0 IMAD.MOV.U32 R9, RZ, RZ, -0x40 ;  /* 0xffffffc0ff098424 */ /* 0x000fe400078e00ff */
[----:B------:R-:W-:Y:S02]  /*0450*/  @!P1 FFMA R8, R3, 1.84467440737095516160e+19, RZ ;  /* 0x5f80000003089823 */ /* 0x000fe400000000ff */
[----:B------:R-:W-:-:S07]  /*0460*/  @!P1 VIADD R9, R9, 0x40 ;  /* 0x0000004009099836 */ /* 0x000fce0000000000 */
.L_x_6:
[----:B------:R-:W-:Y:S01]  /*0470*/  LEA R3, R6, 0xc0800000, 0x17 ;  /* 0xc080000006037811 */ /* 0x000fe200078eb8ff */
[----:B------:R-:W-:Y:S01]  /*0480*/  VIADD R5, R5, 0xffffff81 ;  /* 0xffffff8105057836 */ /* 0x000fe20000000000 */
[----:B------:R-:W-:Y:S03]  /*0490*/  BSSY.RECONVERGENT B2, `(.L_x_11) ;  /* 0x0000035000027945 */ /* 0x000fe60003800200 */
[----:B------:R-:W-:Y:S01]  /*04a0*/  IMAD.IADD R3, R8, 0x1, -R3 ;  /* 0x0000000108037824 */ /* 0x000fe200078e0a03 */
[C---:B------:R-:W-:Y:S01]  /*04b0*/  IADD3 R6, PT, PT, R5.reuse, 0x7f, -R6 ;  /* 0x0000007f05067810 */ /* 0x040fe20007ffe806 */
[----:B------:R-:W-:Y:S02]  /*04c0*/  IMAD R0, R5, -0x800000, R7 ;  /* 0xff80000005007824 */ /* 0x000fe400078e0207 */
[----:B------:R-:W0:Y:S01]  /*04d0*/  MUFU.RCP R8, R3 ;  /* 0x0000000300087308 */ /* 0x000e220000001000 */
[----:B------:R-:W-:Y:S01]  /*04e0*/  FADD.FTZ R11, -R3, -RZ ;  /* 0x800000ff030b7221 */ /* 0x000fe20000010100 */
[----:B------:R-:W-:-:S03]  /*04f0*/  IMAD.IADD R6, R6, 0x1, R9 ;  /* 0x0000000106067824 */ /* 0x000fc600078e0209 */
[----:B0-----:R-:W-:-:S04]  /*0500*/  FFMA R13, R8, R11, 1 ;  /* 0x3f800000080d7423 */ /* 0x001fc8000000000b */
[----:B------:R-:W-:-:S04]  /*0510*/  FFMA R10, R8, R13, R8 ;  /* 0x0000000d080a7223 */ /* 0x000fc80000000008 */
[----:B------:R-:W-:-:S04]  /*0520*/  FFMA R7, R0, R10, RZ ;  /* 0x0000000a00077223 */ /* 0x000fc800000000ff */
[----:B------:R-:W-:-:S04]  /*0530*/  FFMA R8, R11, R7, R0 ;  /* 0x000000070b087223 */ /* 0x000fc80000000000 */
[----:B------:R-:W-:-:S04]  /*0540*/  FFMA R7, R10, R8, R7 ;  /* 0x000000080a077223 */ /* 0x000fc80000000007 */
[----:B------:R-:W-:-:S04]  /*0550*/  FFMA R8, R11, R7, R0 ;  /* 0x000000070b087223 */ /* 0x000fc80000000000 */
[----:B------:R-:W-:-:S05]  /*0560*/  FFMA R0, R10, R8, R7 ;  /* 0x000000080a007223 */ /* 0x000fca0000000007 */
[----:B------:R-:W-:-:S04]  /*0570*/  SHF.R.U32.HI R3, RZ, 0x17, R0 ;  /* 0x00000017ff037819 */ /* 0x000fc80000011600 */
[----:B------:R-:W-:-:S05]  /*0580*/  LOP3.LUT R3, R3, 0xff, RZ, 0xc0, !PT ;  /* 0x000000ff03037812 */ /* 0x000fca00078ec0ff */
[----:B------:R-:W-:-:S04]  /*0590*/  IMAD.IADD R9, R3, 0x1, R6 ;  /* 0x0000000103097824 */ /* 0x000fc800078e0206 */
[----:B------:R-:W-:-:S05]  /*05a0*/  VIADD R3, R9, 0xffffffff ;  /* 0xffffffff09037836 */ /* 0x000fca0000000000 */
[----:B------:R-:W-:-:S13]  /*05b0*/  ISETP.GE.U32.AND P0, PT, R3, 0xfe, PT ;  /* 0x000000fe0300780c */ /* 0x000fda0003f06070 */
[----:B------:R-:W-:Y:S05]  /*05c0*/  @!P0 BRA `(.L_x_12) ;  /* 0x0000000000808947 */ /* 0x000fea0003800000 */
[----:B------:R-:W-:-:S13]  /*05d0*/  ISETP.GT.AND P0, PT, R9, 0xfe, PT ;  /* 0x000000fe0900780c */ /* 0x000fda0003f04270 */
[----:B------:R-:W-:Y:S05]  /*05e0*/  @P0 BRA `(.L_x_13) ;  /* 0x00000000006c0947 */ /* 0x000fea0003800000 */
[----:B------:R-:W-:-:S13]  /*05f0*/  ISETP.GE.AND P0, PT, R9, 0x1, PT ;  /* 0x000000010900780c */ /* 0x000fda0003f06270 */
[----:B------:R-:W-:Y:S05]  /*0600*/  @P0 BRA `(.L_x_14) ;  /* 0x0000000000740947 */ /* 0x000fea0003800000 */
[----:B------:R-:W-:Y:S02]  /*0610*/  ISETP.GE.AND P0, PT, R9, -0x18, PT ;  /* 0xffffffe80900780c */ /* 0x000fe40003f06270 */
[----:B------:R-:W-:-:S11]  /*0620*/  LOP3.LUT R0, R0, 0x80000000, RZ, 0xc0, !PT ;  /* 0x8000000000007812 */ /* 0x000fd600078ec0ff */
[----:B------:R-:W-:Y:S05]  /*0630*/  @!P0 BRA `(.L_x_14) ;  /* 0x0000000000688947 */ /* 0x000fea0003800000 */
[CCC-:B------:R-:W-:Y:S01]  /*0640*/  FFMA.RZ R3, R10.reuse, R8.reuse, R7.reuse ;  /* 0x000000080a037223 */ /* 0x1c0fe2000000c007 */
[CCC-:B------:R-:W-:Y:S01]  /*0650*/  FFMA.RM R6, R10.reuse, R8.reuse, R7.reuse ;  /* 0x000000080a067223 */ /* 0x1c0fe20000004007 */
[C---:B------:R-:W-:Y:S02]  /*0660*/  ISETP.NE.AND P2, PT, R9.reuse, RZ, PT ;  /* 0x000000ff0900720c */ /* 0x040fe40003f45270 */
[----:B------:R-:W-:Y:S02]  /*0670*/  ISETP.NE.AND P1, PT, R9, RZ, PT ;  /* 0x000000ff0900720c */ /* 0x000fe40003f25270 */
[----:B------:R-:W-:Y:S01]  /*0680*/  LOP3.LUT R5, R3, 0x7fffff, RZ, 0xc0, !PT ;  /* 0x007fffff03057812 */ /* 0x000fe200078ec0ff */
[----:B------:R-:W-:Y:S01]  /*0690*/  FFMA.RP R3, R10, R8, R7 ;  /* 0x000000080a037223 */ /* 0x000fe20000008007 */
[----:B------:R-:W-:Y:S02]  /*06a0*/  VIADD R8, R9, 0x20 ;  /* 0x0000002009087836 */ /* 0x000fe40000000000 */
[----:B------:R-:W-:Y:S01]  /*06b0*/  LOP3.LUT R5, R5, 0x800000, RZ, 0xfc, !PT ;  /* 0x0080000005057812 */ /* 0x000fe200078efcff */
[----:B------:R-:W-:Y:S01]  /*06c0*/  IMAD.MOV R7, RZ, RZ, -R9 ;  /* 0x000000ffff077224 */ /* 0x000fe200078e0a09 */
[----:B------:R-:W-:-:S02]  /*06d0*/  FSETP.NEU.FTZ.AND P0, PT, R3, R6, PT ;  /* 0x000000060300720b */ /* 0x000fc40003f1d000 */
[----:B------:R-:W-:Y:S02]  /*06e0*/  SHF.L.U32 R8, R5, R8, RZ ;  /* 0x0000000805087219 */ /* 0x000fe400000006ff */
[----:B------:R-:W-:Y:S02]  /*06f0*/  SEL R6, R7, RZ, P2 ;  /* 0x000000ff07067207 */ /* 0x000fe40001000000 */
[----:B------:R-:W-:Y:S02]  /*0700*/  ISETP.NE.AND P1, PT, R8, RZ, P1 ;  /* 0x000000ff0800720c */ /* 0x000fe40000f25270 */
[----:B------:R-:W-:Y:S02]  /*0710*/  SHF.R.U32.HI R6, RZ, R6, R5 ;  /* 0x00000006ff067219 */ /* 0x000fe40000011605 */
[----:B------:R-:W-:Y:S02]  /*0720*/  PLOP3.LUT P0, PT, P0, P1, PT, 0xf8, 0x8f ;  /* 0x00000000008f781c */ /* 0x000fe40000703f70 */
[----:B------:R-:W-:-:S02]  /*0730*/  SHF.R.U32.HI R8, RZ, 0x1, R6 ;  /* 0x00000001ff087819 */ /* 0x000fc40000011606 */
[----:B------:R-:W-:-:S04]  /*0740*/  SEL R3, RZ, 0x1, !P0 ;  /* 0x00000001ff037807 */ /* 0x000fc80004000000 */
[----:B------:R-:W-:-:S04]  /*0750*/  LOP3.LUT R3, R3, 0x1, R8, 0xf8, !PT ;  /* 0x0000000103037812 */ /* 0x000fc800078ef808 */
[----:B------:R-:W-:-:S05]  /*0760*/  LOP3.LUT R3, R3, R6, RZ, 0xc0, !PT ;  /* 0x0000000603037212 */ /* 0x000fca00078ec0ff */
[----:B------:R-:W-:-:S05]  /*0770*/  IMAD.IADD R3, R8, 0x1, R3 ;  /* 0x0000000108037824 */ /* 0x000fca00078e0203 */
[----:B------:R-:W-:Y:S01]  /*0780*/  LOP3.LUT R0, R3, R0, RZ, 0xfc, !PT ;  /* 0x0000000003007212 */ /* 0x000fe200078efcff */
[----:B------:R-:W-:Y:S06]  /*0790*/  BRA `(.L_x_14) ;  /* 0x0000000000107947 */ /* 0x000fec0003800000 */
.L_x_13:
[----:B------:R-:W-:-:S04]  /*07a0*/  LOP3.LUT R0, R0, 0x80000000, RZ, 0xc0, !PT ;  /* 0x8000000000007812 */ /* 0x000fc800078ec0ff */
[----:B------:R-:W-:Y:S01]  /*07b0*/  LOP3.LUT R0, R0, 0x7f800000, RZ, 0xfc, !PT ;  /* 0x7f80000000007812 */ /* 0x000fe200078efcff */
[----:B------:R-:W-:Y:S06]  /*07c0*/  BRA `(.L_x_14) ;  /* 0x0000000000047947 */ /* 0x000fec0003800000 */
.L_x_12:
[----:B------:R-:W-:-:S07]  /*07d0*/  IMAD R0, R6, 0x800000, R0 ;  /* 0x0080000006007824 */ /* 0x000fce00078e0200 */
.L_x_14:
[----:B------:R-:W-:Y:S05]  /*07e0*/  BSYNC.RECONVERGENT B2 ;  /* 0x0000000000027941 */ /* 0x000fea0003800200 */
.L_x_11:
[----:B------:R-:W-:Y:S05]  /*07f0*/  BRA `(.L_x_15) ;  /* 0x0000000000207947 */ /* 0x000fea0003800000 */
.L_x_10:
[----:B------:R-:W-:-:S04]  /*0800*/  LOP3.LUT R0, R8, 0x80000000, R7, 0x48, !PT ;  /* 0x8000000008007812 */ /* 0x000fc800078e4807 */
[----:B------:R-:W-:Y:S01]  /*0810*/  LOP3.LUT R0, R0, 0x7f800000, RZ, 0xfc, !PT ;  /* 0x7f80000000007812 */ /* 0x000fe200078efcff */
[----:B------:R-:W-:Y:S06]  /*0820*/  BRA `(.L_x_15) ;  /* 0x0000000000147947 */ /* 0x000fec0003800000 */
.L_x_9:
[----:B------:R-:W-:Y:S01]  /*0830*/  LOP3.LUT R0, R8, 0x80000000, R7, 0x48, !PT ;  /* 0x8000000008007812 */ /* 0x000fe200078e4807 */
[----:B------:R-:W-:Y:S06]  /*0840*/  BRA `(.L_x_15) ;  /* 0x00000000000c7947 */ /* 0x000fec0003800000 */
.L_x_8:
[----:B------:R-:W0:Y:S01]  /*0850*/  MUFU.RSQ R0, -QNAN ;  /* 0xffc0000000007908 */ /* 0x000e220000001400 */
[----:B------:R-:W-:Y:S05]  /*0860*/  BRA `(.L_x_15) ;  /* 0x0000000000047947 */ /* 0x000fea0003800000 */
.L_x_7:
[----:B------:R-:W-:-:S07]  /*0870*/  FADD.FTZ R0, R0, R3 ;  /* 0x0000000300007221 */ /* 0x000fce0000010000 */
.L_x_15:
[----:B------:R-:W-:Y:S05]  /*0880*/  BSYNC.RECONVERGENT B1 ;  /* 0x0000000000017941 */ /* 0x000fea0003800200 */
.L_x_5:
[----:B------:R-:W-:-:S04]  /*0890*/  IMAD.MOV.U32 R5, RZ, RZ, 0x0 ;  /* 0x00000000ff057424 */ /* 0x000fc800078e00ff */
[----:B0-----:R-:W-:Y:S05]  /*08a0*/  RET.REL.NODEC R4 `(_Z16summation_kerneliPf) ;  /* 0xfffffff404d47950 */ /* 0x001fea0003c3ffff */
.L_x_16:
        /* <DEDUP_REMOVED lines=13> */
.L_x_17:


//--------------------- .nv.shared._Z6reducefPfS_ --------------------------
	.section	.nv.shared._Z6reducefPfS_,"aw",@nobits
	.sectionflags	@""
	.align	16
	.zero		1024


//--------------------- .nv.shared.reserved.0     --------------------------
	.section	.nv.shared.reserved.0,"aw",@nobits
	.weak		__nv_reservedSMEM_offset_0_alias
	.size		__nv_reservedSMEM_offset_0_alias, 0, 64
	.other		__nv_reservedSMEM_offset_0_alias,@"STO_CUDA_RESERVED_SHARED STV_DEFAULT"
__nv_reservedSMEM_offset_0_alias:
	.zero		0
	.zero		64


//--------------------- .nv.shared._Z16summation_kerneliPf --------------------------
	.section	.nv.shared._Z16summation_kerneliPf,"aw",@nobits
	.sectionflags	@""
	.align	16
	.zero		1024


//--------------------- .nv.constant0._Z6reducefPfS_ --------------------------
	.section	.nv.constant0._Z6reducefPfS_,"a",@progbits
	.sectionflags	@""
	.align	4
.nv.constant0._Z6reducefPfS_:
	.zero		920


//--------------------- .nv.constant0._Z16summation_kerneliPf --------------------------
	.section	.nv.constant0._Z16summation_kerneliPf,"a",@progbits
	.sectionflags	@""
	.align	4
.nv.constant0._Z16summation_kerneliPf:
	.zero		912


//--------------------- SYMBOLS --------------------------

	.type		.nv.reservedSmem.offset0,@object
	.size		.nv.reservedSmem.offset0,0x4
	.type		.nv.reservedSmem.cap,@object
	.size		.nv.reservedSmem.cap,0x4
